//
// Generated by NVIDIA NVVM Compiler
//
// Compiler Build ID: CL-36424714
// Cuda compilation tools, release 13.0, V13.0.88
// Based on NVVM 20.0.0
//

.version 9.0
.target sm_100
.address_size 64

	// .globl	_Z13blelloch_scanPi
// _ZZ13blelloch_scanPiE4smem has been demoted

.visible .entry _Z13blelloch_scanPi(
	.param .u64 .ptr .align 1 _Z13blelloch_scanPi_param_0
)
{
	.reg .pred 	%p<20>;
	.reg .b32 	%r<106>;
	.reg .b64 	%rd<5>;
	// demoted variable
	.shared .align 4 .b8 _ZZ13blelloch_scanPiE4smem[4096];
	ld.param.u64 	%rd2, [_Z13blelloch_scanPi_param_0];
	cvta.to.global.u64 	%rd3, %rd2;
	mov.u32 	%r31, %tid.x;
	mov.u32 	%r32, %ctaid.x;
	mov.u32 	%r33, %ntid.x;
	mad.lo.s32 	%r34, %r32, %r33, %r31;
	mul.wide.s32 	%rd4, %r34, 4;
	add.s64 	%rd1, %rd3, %rd4;
	ld.global.u32 	%r35, [%rd1];
	shl.b32 	%r36, %r31, 2;
	mov.u32 	%r37, _ZZ13blelloch_scanPiE4smem;
	add.s32 	%r1, %r37, %r36;
	st.shared.u32 	[%r1], %r35;
	bar.sync 	0;
	add.s32 	%r2, %r31, 1;
	and.b32  	%r3, %r31, 1;
	setp.eq.s32 	%p1, %r3, 0;
	mov.b32 	%r97, 0;
	@%p1 bra 	$L__BB0_2;
	ld.shared.u32 	%r97, [%r1+-4];
$L__BB0_2:
	ld.shared.u32 	%r39, [%r1];
	add.s32 	%r40, %r39, %r97;
	st.shared.u32 	[%r1], %r40;
	bar.sync 	0;
	and.b32  	%r6, %r2, 3;
	setp.ne.s32 	%p2, %r6, 0;
	mov.b32 	%r98, 0;
	@%p2 bra 	$L__BB0_4;
	ld.shared.u32 	%r98, [%r1+-8];
$L__BB0_4:
	ld.shared.u32 	%r42, [%r1];
	add.s32 	%r43, %r42, %r98;
	st.shared.u32 	[%r1], %r43;
	bar.sync 	0;
	and.b32  	%r9, %r2, 7;
	setp.ne.s32 	%p3, %r9, 0;
	mov.b32 	%r99, 0;
	@%p3 bra 	$L__BB0_6;
	ld.shared.u32 	%r99, [%r1+-16];
$L__BB0_6:
	ld.shared.u32 	%r45, [%r1];
	add.s32 	%r46, %r45, %r99;
	st.shared.u32 	[%r1], %r46;
	bar.sync 	0;
	and.b32  	%r12, %r2, 15;
	setp.ne.s32 	%p4, %r12, 0;
	mov.b32 	%r100, 0;
	@%p4 bra 	$L__BB0_8;
	ld.shared.u32 	%r100, [%r1+-32];
$L__BB0_8:
	ld.shared.u32 	%r48, [%r1];
	add.s32 	%r49, %r48, %r100;
	st.shared.u32 	[%r1], %r49;
	bar.sync 	0;
	and.b32  	%r15, %r2, 31;
	setp.ne.s32 	%p5, %r15, 0;
	mov.b32 	%r101, 0;
	@%p5 bra 	$L__BB0_10;
	ld.shared.u32 	%r101, [%r1+-64];
$L__BB0_10:
	ld.shared.u32 	%r51, [%r1];
	add.s32 	%r52, %r51, %r101;
	st.shared.u32 	[%r1], %r52;
	bar.sync 	0;
	and.b32  	%r18, %r2, 63;
	setp.ne.s32 	%p6, %r18, 0;
	mov.b32 	%r102, 0;
	@%p6 bra 	$L__BB0_12;
	ld.shared.u32 	%r102, [%r1+-128];
$L__BB0_12:
	ld.shared.u32 	%r54, [%r1];
	add.s32 	%r55, %r54, %r102;
	st.shared.u32 	[%r1], %r55;
	bar.sync 	0;
	and.b32  	%r21, %r2, 127;
	setp.ne.s32 	%p7, %r21, 0;
	mov.b32 	%r103, 0;
	@%p7 bra 	$L__BB0_14;
	ld.shared.u32 	%r103, [%r1+-256];
$L__BB0_14:
	ld.shared.u32 	%r57, [%r1];
	add.s32 	%r58, %r57, %r103;
	st.shared.u32 	[%r1], %r58;
	bar.sync 	0;
	and.b32  	%r24, %r2, 255;
	setp.ne.s32 	%p8, %r24, 0;
	mov.b32 	%r104, 0;
	@%p8 bra 	$L__BB0_16;
	ld.shared.u32 	%r104, [%r1+-512];
$L__BB0_16:
	ld.shared.u32 	%r60, [%r1];
	add.s32 	%r61, %r60, %r104;
	st.shared.u32 	[%r1], %r61;
	bar.sync 	0;
	and.b32  	%r27, %r2, 511;
	setp.ne.s32 	%p9, %r27, 0;
	mov.b32 	%r105, 0;
	@%p9 bra 	$L__BB0_18;
	ld.shared.u32 	%r105, [%r1+-1024];
$L__BB0_18:
	ld.shared.u32 	%r62, [%r1];
	add.s32 	%r63, %r62, %r105;
	st.shared.u32 	[%r1], %r63;
	bar.sync 	0;
	mov.b32 	%r64, 0;
	st.shared.u32 	[_ZZ13blelloch_scanPiE4smem+4092], %r64;
	bar.sync 	0;
	and.b32  	%r65, %r2, 1023;
	setp.ne.s32 	%p10, %r65, 0;
	@%p10 bra 	$L__BB0_20;
	ld.shared.u32 	%r66, [%r1+-2048];
	ld.shared.u32 	%r67, [%r1];
	add.s32 	%r68, %r67, %r66;
	st.shared.u32 	[%r1], %r68;
	st.shared.u32 	[%r1+-2048], %r67;
$L__BB0_20:
	setp.ne.s32 	%p11, %r27, 0;
	bar.sync 	0;
	@%p11 bra 	$L__BB0_22;
	ld.shared.u32 	%r69, [%r1+-1024];
	ld.shared.u32 	%r70, [%r1];
	add.s32 	%r71, %r70, %r69;
	st.shared.u32 	[%r1], %r71;
	st.shared.u32 	[%r1+-1024], %r70;
$L__BB0_22:
	setp.ne.s32 	%p12, %r24, 0;
	bar.sync 	0;
	@%p12 bra 	$L__BB0_24;
	ld.shared.u32 	%r72, [%r1+-512];
	ld.shared.u32 	%r73, [%r1];
	add.s32 	%r74, %r73, %r72;
	st.shared.u32 	[%r1], %r74;
	st.shared.u32 	[%r1+-512], %r73;
$L__BB0_24:
	setp.ne.s32 	%p13, %r21, 0;
	bar.sync 	0;
	@%p13 bra 	$L__BB0_26;
	ld.shared.u32 	%r75, [%r1+-256];
	ld.shared.u32 	%r76, [%r1];
	add.s32 	%r77, %r76, %r75;
	st.shared.u32 	[%r1], %r77;
	st.shared.u32 	[%r1+-256], %r76;
$L__BB0_26:
	setp.ne.s32 	%p14, %r18, 0;
	bar.sync 	0;
	@%p14 bra 	$L__BB0_28;
	ld.shared.u32 	%r78, [%r1+-128];
	ld.shared.u32 	%r79, [%r1];
	add.s32 	%r80, %r79, %r78;
	st.shared.u32 	[%r1], %r80;
	st.shared.u32 	[%r1+-128], %r79;
$L__BB0_28:
	setp.ne.s32 	%p15, %r15, 0;
	bar.sync 	0;
	@%p15 bra 	$L__BB0_30;
	ld.shared.u32 	%r81, [%r1+-64];
	ld.shared.u32 	%r82, [%r1];
	add.s32 	%r83, %r82, %r81;
	st.shared.u32 	[%r1], %r83;
	st.shared.u32 	[%r1+-64], %r82;
$L__BB0_30:
	setp.ne.s32 	%p16, %r12, 0;
	bar.sync 	0;
	@%p16 bra 	$L__BB0_32;
	ld.shared.u32 	%r84, [%r1+-32];
	ld.shared.u32 	%r85, [%r1];
	add.s32 	%r86, %r85, %r84;
	st.shared.u32 	[%r1], %r86;
	st.shared.u32 	[%r1+-32], %r85;
$L__BB0_32:
	setp.ne.s32 	%p17, %r9, 0;
	bar.sync 	0;
	@%p17 bra 	$L__BB0_34;
	ld.shared.u32 	%r87, [%r1+-16];
	ld.shared.u32 	%r88, [%r1];
	add.s32 	%r89, %r88, %r87;
	st.shared.u32 	[%r1], %r89;
	st.shared.u32 	[%r1+-16], %r88;
$L__BB0_34:
	setp.ne.s32 	%p18, %r6, 0;
	bar.sync 	0;
	@%p18 bra 	$L__BB0_36;
	ld.shared.u32 	%r90, [%r1+-8];
	ld.shared.u32 	%r91, [%r1];
	add.s32 	%r92, %r91, %r90;
	st.shared.u32 	[%r1], %r92;
	st.shared.u32 	[%r1+-8], %r91;
$L__BB0_36:
	setp.eq.s32 	%p19, %r3, 0;
	bar.sync 	0;
	@%p19 bra 	$L__BB0_38;
	ld.shared.u32 	%r93, [%r1+-4];
	ld.shared.u32 	%r94, [%r1];
	add.s32 	%r95, %r94, %r93;
	st.shared.u32 	[%r1], %r95;
	st.shared.u32 	[%r1+-4], %r94;
$L__BB0_38:
	bar.sync 	0;
	bar.sync 	0;
	ld.shared.u32 	%r96, [%r1];
	st.global.u32 	[%rd1], %r96;
	ret;

}


// ===== COMPILED SASS (sm_100) =====

	.target	sm_100

	.elftype	@"ET_EXEC"


//--------------------- .note.nv.tkinfo           --------------------------
	.section	.note.nv.tkinfo,"",@"SHT_NOTE"
	.sectionflags	@"SHF_NOTE_NV_TKINFO"
	.tkinfo
        /*0018*/ 	.word	0x00000002
        /*0030*/ 	.string	""
        /*0030*/ 	.string	"ptxas"
        /*0030*/ 	.string	"Cuda compilation tools, release 13.0, V13.0.88"
        /*0030*/ 	.string	"Build cuda_13.0.r13.0/compiler.36424714_0"
        /*0030*/ 	.string	"-arch sm_100 -m 64 "



//--------------------- .note.nv.cuinfo           --------------------------
	.section	.note.nv.cuinfo,"",@"SHT_NOTE"
	.sectionflags	@"SHF_NOTE_NV_CUINFO"
        /*0018*/ 	.short	0x0002
        /*001a*/ 	.short	0x0064
        /*001c*/ 	.short	0x0082
	.zero		2


//--------------------- .nv.info                  --------------------------
	.section	.nv.info,"",@"SHT_CUDA_INFO"
	.align	4


	//----- nvinfo : EIATTR_REGCOUNT
	.align		4
        /*0000*/ 	.byte	0x04, 0x2f
        /*0002*/ 	.short	(.L_1 - .L_0)
	.align		4
.L_0:
        /*0004*/ 	.word	index@(_Z13blelloch_scanPi)
        /*0008*/ 	.word	0x00000016


	//----- nvinfo : EIATTR_FRAME_SIZE
	.align		4
.L_1:
        /*000c*/ 	.byte	0x04, 0x11
        /*000e*/ 	.short	(.L_3 - .L_2)
	.align		4
.L_2:
        /*0010*/ 	.word	index@(_Z13blelloch_scanPi)
        /*0014*/ 	.word	0x00000000


	//----- nvinfo : EIATTR_MIN_STACK_SIZE
	.align		4
.L_3:
        /*0018*/ 	.byte	0x04, 0x12
        /*001a*/ 	.short	(.L_5 - .L_4)
	.align		4
.L_4:
        /*001c*/ 	.word	index@(_Z13blelloch_scanPi)
        /*0020*/ 	.word	0x00000000
.L_5:


//--------------------- .nv.compat                --------------------------
	.section	.nv.compat,"",@"SHT_CUDA_COMPAT_INFO"
	.align	4
        /*0000*/ 	.byte	0x02, 0x09, 0x00, 0x00, 0x02, 0x02, 0x01, 0x00, 0x02, 0x05, 0x05, 0x00, 0x03, 0x07, 0x01, 0x01
        /*0010*/ 	.byte	0x02, 0x03, 0x00, 0x00, 0x02, 0x06, 0x01, 0x00, 0x04, 0x0b, 0x08, 0x00, 0x09, 0x00, 0x00, 0x00
        /*0020*/ 	.byte	0x00, 0x00, 0x00, 0x00


//--------------------- .nv.info._Z13blelloch_scanPi --------------------------
	.section	.nv.info._Z13blelloch_scanPi,"",@"SHT_CUDA_INFO"
	.sectionflags	@""
	.align	4


	//----- nvinfo : EIATTR_CUDA_API_VERSION
	.align		4
        /*0000*/ 	.byte	0x04, 0x37
        /*0002*/ 	.short	(.L_7 - .L_6)
.L_6:
        /*0004*/ 	.word	0x00000082


	//----- nvinfo : EIATTR_KPARAM_INFO
	.align		4
.L_7:
        /*0008*/ 	.byte	0x04, 0x17
        /*000a*/ 	.short	(.L_9 - .L_8)
.L_8:
        /*000c*/ 	.word	0x00000000
        /*0010*/ 	.short	0x0000
        /*0012*/ 	.short	0x0000
        /*0014*/ 	.byte	0x00, 0xf5, 0x21, 0x00


	//----- nvinfo : EIATTR_SPARSE_MMA_MASK
	.align		4
.L_9:
        /*0018*/ 	.byte	0x03, 0x50
        /*001a*/ 	.short	0x0000


	//----- nvinfo : EIATTR_MAXREG_COUNT
	.align		4
        /*001c*/ 	.byte	0x03, 0x1b
        /*001e*/ 	.short	0x00ff


	//----- nvinfo : EIATTR_NUM_BARRIERS
	.align		4
        /*0020*/ 	.byte	0x02, 0x4c
        /*0022*/ 	.byte	0x01
	.zero		1


	//----- nvinfo : EIATTR_MERCURY_ISA_VERSION
	.align		4
        /*0024*/ 	.byte	0x03, 0x5f
        /*0026*/ 	.short	0x0101


	//----- nvinfo : EIATTR_VRC_CTA_INIT_COUNT
	.align		4
        /*0028*/ 	.byte	0x02, 0x4a
	.zero		1
	.zero		1


	//----- nvinfo : EIATTR_EXIT_INSTR_OFFSETS
	.align		4
        /*002c*/ 	.byte	0x04, 0x1c
        /*002e*/ 	.short	(.L_11 - .L_10)


	//   ....[0]....
.L_10:
        /*0030*/ 	.word	0x00000990


	//----- nvinfo : EIATTR_CBANK_PARAM_SIZE
	.align		4
.L_11:
        /*0034*/ 	.byte	0x03, 0x19
        /*0036*/ 	.short	0x0008


	//----- nvinfo : EIATTR_PARAM_CBANK
	.align		4
        /*0038*/ 	.byte	0x04, 0x0a
        /*003a*/ 	.short	(.L_13 - .L_12)
	.align		4
.L_12:
        /*003c*/ 	.word	index@(.nv.constant0._Z13blelloch_scanPi)
        /*0040*/ 	.short	0x0380
        /*0042*/ 	.short	0x0008


	//----- nvinfo : EIATTR_SW_WAR
	.align		4
.L_13:
        /*0044*/ 	.byte	0x04, 0x36
        /*0046*/ 	.short	(.L_15 - .L_14)
.L_14:
        /*0048*/ 	.word	0x00000008
.L_15:


//--------------------- .nv.callgraph             --------------------------
	.section	.nv.callgraph,"",@"SHT_CUDA_CALLGRAPH"
	.align	4
	.sectionentsize	8
	.align		4
        /*0000*/ 	.word	0x00000000
	.align		4
        /*0004*/ 	.word	0xffffffff
	.align		4
        /*0008*/ 	.word	0x00000000
	.align		4
        /*000c*/ 	.word	0xfffffffe
	.align		4
        /*0010*/ 	.word	0x00000000
	.align		4
        /*0014*/ 	.word	0xfffffffd
	.align		4
        /*0018*/ 	.word	0x00000000
	.align		4
        /*001c*/ 	.word	0xfffffffc


//--------------------- .text._Z13blelloch_scanPi --------------------------
	.section	.text._Z13blelloch_scanPi,"ax",@progbits
	.align	128
        .global         _Z13blelloch_scanPi
        .type           _Z13blelloch_scanPi,@function
        .size           _Z13blelloch_scanPi,(.L_x_1 - _Z13blelloch_scanPi)
        .other          _Z13blelloch_scanPi,@"STO_CUDA_ENTRY STV_DEFAULT"
_Z13blelloch_scanPi:
.text._Z13blelloch_scanPi:
[----:B------:R-:W-:Y:S01]  /*0000*/  LDC R1, c[0x0][0x37c] ;  /* 0x0000df00ff017b82 */ /* 0x000fe20000000800 */
[----:B------:R-:W0:Y:S07]  /*0010*/  S2R R6, SR_TID.X ;  /* 0x0000000000067919 */ /* 0x000e2e0000002100 */
[----:B------:R-:W0:Y:S01]  /*0020*/  S2UR UR4, SR_CTAID.X ;  /* 0x00000000000479c3 */ /* 0x000e220000002500 */
[----:B------:R-:W1:Y:S07]  /*0030*/  LDCU.64 UR6, c[0x0][0x358] ;  /* 0x00006b00ff0677ac */ /* 0x000e6e0008000a00 */
[----:B------:R-:W0:Y:S08]  /*0040*/  LDC R5, c[0x0][0x360] ;  /* 0x0000d800ff057b82 */ /* 0x000e300000000800 */
[----:B------:R-:W2:Y:S01]  /*0050*/  LDC.64 R2, c[0x0][0x380] ;  /* 0x0000e000ff027b82 */ /* 0x000ea20000000a00 */
[----:B0-----:R-:W-:-:S04]  /*0060*/  IMAD R5, R5, UR4, R6 ;  /* 0x0000000405057c24 */ /* 0x001fc8000f8e0206 */
[----:B--2---:R-:W-:-:S05]  /*0070*/  IMAD.WIDE R2, R5, 0x4, R2 ;  /* 0x0000000405027825 */ /* 0x004fca00078e0202 */
[----:B-1----:R-:W2:Y:S01]  /*0080*/  LDG.E R7, desc[UR6][R2.64] ;  /* 0x0000000602077981 */ /* 0x002ea2000c1e1900 */
[----:B------:R-:W0:Y:S01]  /*0090*/  S2UR UR5, SR_CgaCtaId ;  /* 0x00000000000579c3 */ /* 0x000e220000008800 */
[----:B------:R-:W-:Y:S01]  /*00a0*/  UMOV UR4, 0x400 ;  /* 0x0000040000047882 */ /* 0x000fe20000000000 */
[----:B------:R-:W-:Y:S01]  /*00b0*/  LOP3.LUT P0, R4, R6, 0x1, RZ, 0xc0, !PT ;  /* 0x0000000106047812 */ /* 0x000fe2000780c0ff */
[----:B------:R-:W-:Y:S02]  /*00c0*/  IMAD.MOV.U32 R8, RZ, RZ, RZ ;  /* 0x000000ffff087224 */ /* 0x000fe400078e00ff */
[----:B------:R-:W-:Y:S01]  /*00d0*/  HFMA2 R10, -RZ, RZ, 0, 0 ;  /* 0x00000000ff0a7431 */ /* 0x000fe200000001ff */
[----:B0-----:R-:W-:-:S06]  /*00e0*/  ULEA UR4, UR5, UR4, 0x18 ;  /* 0x0000000405047291 */ /* 0x001fcc000f8ec0ff */
[C---:B------:R-:W-:Y:S01]  /*00f0*/  LEA R0, R6.reuse, UR4, 0x2 ;  /* 0x0000000406007c11 */ /* 0x040fe2000f8e10ff */
[----:B------:R-:W-:-:S04]  /*0100*/  VIADD R6, R6, 0x1 ;  /* 0x0000000106067836 */ /* 0x000fc80000000000 */
[----:B--2---:R-:W-:Y:S01]  /*0110*/  STS [R0], R7 ;  /* 0x0000000700007388 */ /* 0x004fe20000000800 */
[----:B------:R-:W-:Y:S06]  /*0120*/  BAR.SYNC.DEFER_BLOCKING 0x0 ;  /* 0x0000000000007b1d */ /* 0x000fec0000010000 */
[----:B------:R-:W-:Y:S01]  /*0130*/  @P0 LDS R8, [R0+-0x4] ;  /* 0xfffffc0000080984 */ /* 0x000fe20000000800 */
[----:B------:R-:W-:-:S03]  /*0140*/  LOP3.LUT P0, R5, R6, 0x3, RZ, 0xc0, !PT ;  /* 0x0000000306057812 */ /* 0x000fc6000780c0ff */
[----:B------:R-:W0:Y:S02]  /*0150*/  LDS R9, [R0] ;  /* 0x0000000000097984 */ /* 0x000e240000000800 */
[----:B0-----:R-:W-:Y:S02]  /*0160*/  IMAD.IADD R9, R9, 0x1, R8 ;  /* 0x0000000109097824 */ /* 0x001fe400078e0208 */
[----:B------:R-:W-:-:S03]  /*0170*/  IMAD.MOV.U32 R8, RZ, RZ, RZ ;  /* 0x000000ffff087224 */ /* 0x000fc600078e00ff */
[----:B------:R-:W-:Y:S01]  /*0180*/  STS [R0], R9 ;  /* 0x0000000900007388 */ /* 0x000fe20000000800 */
[----:B------:R-:W-:Y:S06]  /*0190*/  BAR.SYNC.DEFER_BLOCKING 0x0 ;  /* 0x0000000000007b1d */ /* 0x000fec0000010000 */
[----:B------:R-:W-:Y:S01]  /*01a0*/  @!P0 LDS R8, [R0+-0x8] ;  /* 0xfffff80000088984 */ /* 0x000fe20000000800 */
[----:B------:R-:W-:-:S03]  /*01b0*/  LOP3.LUT P0, R7, R6, 0x7, RZ, 0xc0, !PT ;  /* 0x0000000706077812 */ /* 0x000fc6000780c0ff */
[----:B------:R-:W0:Y:S02]  /*01c0*/  LDS R11, [R0] ;  /* 0x00000000000b7984 */ /* 0x000e240000000800 */
[----:B0-----:R-:W-:-:S05]  /*01d0*/  IMAD.IADD R11, R11, 0x1, R8 ;  /* 0x000000010b0b7824 */ /* 0x001fca00078e0208 */
[----:B------:R-:W-:Y:S01]  /*01e0*/  STS [R0], R11 ;  /* 0x0000000b00007388 */ /* 0x000fe20000000800 */
[----:B------:R-:W-:Y:S06]  /*01f0*/  BAR.SYNC.DEFER_BLOCKING 0x0 ;  /* 0x0000000000007b1d */ /* 0x000fec0000010000 */
[----:B------:R-:W-:Y:S01]  /*0200*/  @!P0 LDS R10, [R0+-0x10] ;  /* 0xfffff000000a8984 */ /* 0x000fe20000000800 */
[----:B------:R-:W-:-:S03]  /*0210*/  LOP3.LUT P0, R8, R6, 0xf, RZ, 0xc0, !PT ;  /* 0x0000000f06087812 */ /* 0x000fc6000780c0ff */
[----:B------:R-:W0:Y:S02]  /*0220*/  LDS R13, [R0] ;  /* 0x00000000000d7984 */ /* 0x000e240000000800 */
[----:B0-----:R-:W-:Y:S01]  /*0230*/  IMAD.IADD R13, R13, 0x1, R10 ;  /* 0x000000010d0d7824 */ /* 0x001fe200078e020a */
[----:B------:R-:W-:-:S04]  /*0240*/  CS2R R10, SRZ ;  /* 0x00000000000a7805 */ /* 0x000fc8000001ff00 */
        /* <DEDUP_REMOVED lines=18> */
[----:B0-----:R-:W-:Y:S01]  /*0370*/  IADD3 R17, PT, PT, R17, R12, RZ ;  /* 0x0000000c11117210 */ /* 0x001fe20007ffe0ff */
[----:B------:R-:W-:-:S04]  /*0380*/  IMAD.MOV.U32 R12, RZ, RZ, RZ ;  /* 0x000000ffff0c7224 */ /* 0x000fc800078e00ff */
        /* <DEDUP_REMOVED lines=11> */
[----:B------:R-:W0:Y:S01]  /*0440*/  LDS R19, [R0] ;  /* 0x0000000000137984 */ /* 0x000e220000000800 */
[----:B------:R-:W-:Y:S01]  /*0450*/  ISETP.NE.AND P1, PT, R14, RZ, PT ;  /* 0x000000ff0e00720c */ /* 0x000fe20003f25270 */
[----:B0-----:R-:W-:Y:S01]  /*0460*/  IMAD.IADD R19, R19, 0x1, R12 ;  /* 0x0000000113137824 */ /* 0x001fe200078e020c */
[----:B------:R-:W-:-:S04]  /*0470*/  MOV R12, RZ ;  /* 0x000000ff000c7202 */ /* 0x000fc80000000f00 */
[----:B------:R-:W-:Y:S01]  /*0480*/  STS [R0], R19 ;  /* 0x0000001300007388 */ /* 0x000fe20000000800 */
[----:B------:R-:W-:Y:S06]  /*0490*/  BAR.SYNC.DEFER_BLOCKING 0x0 ;  /* 0x0000000000007b1d */ /* 0x000fec0000010000 */
[----:B------:R-:W-:Y:S01]  /*04a0*/  @!P0 LDS R12, [R0+-0x400] ;  /* 0xfffc0000000c8984 */ /* 0x000fe20000000800 */
[----:B------:R-:W-:-:S03]  /*04b0*/  LOP3.LUT P0, RZ, R6, 0x3ff, RZ, 0xc0, !PT ;  /* 0x000003ff06ff7812 */ /* 0x000fc6000780c0ff */
[----:B------:R-:W0:Y:S02]  /*04c0*/  LDS R17, [R0] ;  /* 0x0000000000117984 */ /* 0x000e240000000800 */
[----:B0-----:R-:W-:-:S05]  /*04d0*/  IMAD.IADD R17, R17, 0x1, R12 ;  /* 0x0000000111117824 */ /* 0x001fca00078e020c */
[----:B------:R-:W-:Y:S01]  /*04e0*/  STS [R0], R17 ;  /* 0x0000001100007388 */ /* 0x000fe20000000800 */
[----:B------:R-:W-:Y:S06]  /*04f0*/  BAR.SYNC.DEFER_BLOCKING 0x0 ;  /* 0x0000000000007b1d */ /* 0x000fec0000010000 */
[----:B------:R-:W-:Y:S02]  /*0500*/  STS [UR4+0xffc], RZ ;  /* 0x000ffcffff007988 */ /* 0x000fe40008000804 */
[----:B------:R-:W-:Y:S06]  /*0510*/  BAR.SYNC.DEFER_BLOCKING 0x0 ;  /* 0x0000000000007b1d */ /* 0x000fec0000010000 */
[----:B------:R-:W-:Y:S04]  /*0520*/  @!P0 LDS R6, [R0+-0x800] ;  /* 0xfff8000000068984 */ /* 0x000fe80000000800 */
[----:B------:R-:W0:Y:S02]  /*0530*/  @!P0 LDS R15, [R0] ;  /* 0x00000000000f8984 */ /* 0x000e240000000800 */
[----:B0-----:R-:W-:-:S02]  /*0540*/  @!P0 IMAD.IADD R19, R6, 0x1, R15 ;  /* 0x0000000106138824 */ /* 0x001fc400078e020f */
[----:B------:R-:W-:Y:S04]  /*0550*/  @!P0 STS [R0+-0x800], R15 ;  /* 0xfff8000f00008388 */ /* 0x000fe80000000800 */
[----:B------:R-:W-:Y:S01]  /*0560*/  @!P0 STS [R0], R19 ;  /* 0x0000001300008388 */ /* 0x000fe20000000800 */
[----:B------:R-:W-:Y:S01]  /*0570*/  BAR.SYNC.DEFER_BLOCKING 0x0 ;  /* 0x0000000000007b1d */ /* 0x000fe20000010000 */
[----:B------:R-:W-:-:S05]  /*0580*/  ISETP.NE.AND P0, PT, R13, RZ, PT ;  /* 0x000000ff0d00720c */ /* 0x000fca0003f05270 */
[----:B------:R-:W-:Y:S04]  /*0590*/  @!P1 LDS R6, [R0+-0x400] ;  /* 0xfffc000000069984 */ /* 0x000fe80000000800 */
[----:B------:R-:W0:Y:S02]  /*05a0*/  @!P1 LDS R17, [R0] ;  /* 0x0000000000119984 */ /* 0x000e240000000800 */
[----:B0-----:R-:W-:Y:S02]  /*05b0*/  @!P1 IMAD.IADD R13, R6, 0x1, R17 ;  /* 0x00000001060d9824 */ /* 0x001fe400078e0211 */
        /* <DEDUP_REMOVED lines=13> */
[----:B0-----:R-:W-:Y:S02]  /*0690*/  @!P1 IADD3 R13, PT, PT, R6, R17, RZ ;  /* 0x00000011060d9210 */ /* 0x001fe40007ffe0ff */
        /* <DEDUP_REMOVED lines=37> */
[----:B------:R-:W-:Y:S06]  /*08f0*/  BAR.SYNC.DEFER_BLOCKING 0x0 ;  /* 0x0000000000007b1d */ /* 0x000fec0000010000 */
[----:B------:R-:W-:Y:S04]  /*0900*/  @P1 LDS R4, [R0+-0x4] ;  /* 0xfffffc0000041984 */ /* 0x000fe80000000800 */
[----:B------:R-:W0:Y:S02]  /*0910*/  @P1 LDS R9, [R0] ;  /* 0x0000000000091984 */ /* 0x000e240000000800 */
[----:B0-----:R-:W-:-:S02]  /*0920*/  @P1 IMAD.IADD R5, R4, 0x1, R9 ;  /* 0x0000000104051824 */ /* 0x001fc400078e0209 */
[----:B------:R-:W-:Y:S04]  /*0930*/  @P1 STS [R0+-0x4], R9 ;  /* 0xfffffc0900001388 */ /* 0x000fe80000000800 */
[----:B------:R-:W-:Y:S01]  /*0940*/  @P1 STS [R0], R5 ;  /* 0x0000000500001388 */ /* 0x000fe20000000800 */
[----:B------:R-:W-:Y:S08]  /*0950*/  BAR.SYNC.DEFER_BLOCKING 0x0 ;  /* 0x0000000000007b1d */ /* 0x000ff00000010000 */
[----:B------:R-:W-:Y:S06]  /*0960*/  BAR.SYNC.DEFER_BLOCKING 0x0 ;  /* 0x0000000000007b1d */ /* 0x000fec0000010000 */
[----:B------:R-:W0:Y:S04]  /*0970*/  LDS R13, [R0] ;  /* 0x00000000000d7984 */ /* 0x000e280000000800 */
[----:B0-----:R-:W-:Y:S01]  /*0980*/  STG.E desc[UR6][R2.64], R13 ;  /* 0x0000000d02007986 */ /* 0x001fe2000c101906 */
[----:B------:R-:W-:Y:S05]  /*0990*/  EXIT ;  /* 0x000000000000794d */ /* 0x000fea0003800000 */
.L_x_0:
[----:B------:R-:W-:-:S00]  /*09a0*/  BRA `(.L_x_0) ;  /* 0xfffffffc00fc7947 */ /* 0x000fc0000383ffff */
[----:B------:R-:W-:-:S00]  /*09b0*/  NOP ;  /* 0x0000000000007918 */ /* 0x000fc00000000000 */
        /* <DEDUP_REMOVED lines=12> */
.L_x_1:


//--------------------- .nv.shared._Z13blelloch_scanPi --------------------------
	.section	.nv.shared._Z13blelloch_scanPi,"aw",@nobits
	.sectionflags	@""
	.align	4
.nv.shared._Z13blelloch_scanPi:
	.zero		5120


//--------------------- .nv.shared.reserved.0     --------------------------
	.section	.nv.shared.reserved.0,"aw",@nobits
	.weak		__nv_reservedSMEM_offset_0_alias
	.size		__nv_reservedSMEM_offset_0_alias, 0, 64
	.other		__nv_reservedSMEM_offset_0_alias,@"STO_CUDA_RESERVED_SHARED STV_DEFAULT"
__nv_reservedSMEM_offset_0_alias:
	.zero		0
	.zero		64


//--------------------- .nv.constant0._Z13blelloch_scanPi --------------------------
	.section	.nv.constant0._Z13blelloch_scanPi,"a",@progbits
	.sectionflags	@""
	.align	4
.nv.constant0._Z13blelloch_scanPi:
	.zero		904


//--------------------- SYMBOLS --------------------------

	.type		.nv.reservedSmem.offset0,@object
	.size		.nv.reservedSmem.offset0,0x4
	.type		.nv.reservedSmem.cap,@object
	.size		.nv.reservedSmem.cap,0x4
